//
// Generated by NVIDIA NVVM Compiler
//
// Compiler Build ID: CL-36424714
// Cuda compilation tools, release 13.0, V13.0.88
// Based on NVVM 20.0.0
//

.version 9.0
.target sm_100
.address_size 64

.global .align 4 .b8 precalc_xorwow_matrix[102400];
.global .align 4 .b8 precalc_xorwow_offset_matrix[102400];
.global .align 4 .b8 mrg32k3aM1[2304];
.global .align 4 .b8 mrg32k3aM2[2304];
.global .align 4 .b8 mrg32k3aM1SubSeq[2016];
.global .align 4 .b8 mrg32k3aM2SubSeq[2016];
.global .align 4 .b8 mrg32k3aM1Seq[2304];
.global .align 4 .b8 mrg32k3aM2Seq[2304];
.const .align 8 .b8 __cr_lgamma_table[72];

.entry _ZN21epigenetic_gol_kernel43_GLOBAL__N__d0b45ce7_4_k_cu_1f6024f1_13634614InitRngsKernelEP17curandStateXORWOWij(
	.param .u64 .ptr .align 1 _ZN21epigenetic_gol_kernel43_GLOBAL__N__d0b45ce7_4_k_cu_1f6024f1_13634614InitRngsKernelEP17curandStateXORWOWij_param_0,
	.param .u32 _ZN21epigenetic_gol_kernel43_GLOBAL__N__d0b45ce7_4_k_cu_1f6024f1_13634614InitRngsKernelEP17curandStateXORWOWij_param_1,
	.param .u32 _ZN21epigenetic_gol_kernel43_GLOBAL__N__d0b45ce7_4_k_cu_1f6024f1_13634614InitRngsKernelEP17curandStateXORWOWij_param_2
)
{
	.reg .pred 	%p<25>;
	.reg .b32 	%r<410>;
	.reg .b64 	%rd<18>;

	ld.param.u64 	%rd8, [_ZN21epigenetic_gol_kernel43_GLOBAL__N__d0b45ce7_4_k_cu_1f6024f1_13634614InitRngsKernelEP17curandStateXORWOWij_param_0];
	ld.param.u32 	%r184, [_ZN21epigenetic_gol_kernel43_GLOBAL__N__d0b45ce7_4_k_cu_1f6024f1_13634614InitRngsKernelEP17curandStateXORWOWij_param_1];
	ld.param.u32 	%r183, [_ZN21epigenetic_gol_kernel43_GLOBAL__N__d0b45ce7_4_k_cu_1f6024f1_13634614InitRngsKernelEP17curandStateXORWOWij_param_2];
	mov.u32 	%r185, %ctaid.x;
	mov.u32 	%r186, %ntid.x;
	mov.u32 	%r187, %tid.x;
	mad.lo.s32 	%r1, %r185, %r186, %r187;
	setp.ge.s32 	%p1, %r1, %r184;
	@%p1 bra 	$L__BB0_44;
	cvta.to.global.u64 	%rd9, %rd8;
	cvt.s64.s32 	%rd17, %r1;
	mul.wide.s32 	%rd10, %r1, 48;
	add.s64 	%rd2, %rd9, %rd10;
	xor.b32  	%r188, %r183, -1429050551;
	mul.lo.s32 	%r189, %r188, 1099087573;
	add.s32 	%r190, %r189, -638133224;
	add.s32 	%r191, %r189, 123456789;
	st.global.v2.u32 	[%rd2], {%r190, %r191};
	xor.b32  	%r192, %r189, 362436069;
	mov.b32 	%r193, -123459836;
	st.global.v2.u32 	[%rd2+8], {%r192, %r193};
	add.s32 	%r194, %r189, 5783321;
	mov.b32 	%r195, -589760388;
	st.global.v2.u32 	[%rd2+16], {%r195, %r194};
	setp.eq.s32 	%p2, %r1, 0;
	@%p2 bra 	$L__BB0_43;
	mov.b32 	%r316, 0;
	mov.u64 	%rd12, precalc_xorwow_matrix;
$L__BB0_3:
	and.b64  	%rd4, %rd17, 3;
	setp.eq.s64 	%p3, %rd4, 0;
	@%p3 bra 	$L__BB0_42;
	mul.wide.u32 	%rd11, %r316, 3200;
	add.s64 	%rd5, %rd12, %rd11;
	cvt.u32.u64 	%r3, %rd4;
	mov.b32 	%r317, 0;
$L__BB0_5:
	mov.b32 	%r330, 0;
	mov.u32 	%r331, %r330;
	mov.u32 	%r332, %r330;
	mov.u32 	%r333, %r330;
	mov.u32 	%r334, %r330;
	mov.u32 	%r323, %r330;
$L__BB0_6:
	mul.wide.u32 	%rd13, %r323, 4;
	add.s64 	%rd14, %rd2, %rd13;
	ld.global.u32 	%r11, [%rd14+4];
	shl.b32 	%r12, %r323, 5;
	mov.b32 	%r329, 0;
$L__BB0_7:
	.pragma "nounroll";
	shr.u32 	%r200, %r11, %r329;
	and.b32  	%r201, %r200, 1;
	setp.eq.b32 	%p4, %r201, 1;
	not.pred 	%p5, %p4;
	add.s32 	%r202, %r12, %r329;
	mul.lo.s32 	%r203, %r202, 5;
	mul.wide.u32 	%rd15, %r203, 4;
	add.s64 	%rd6, %rd5, %rd15;
	@%p5 bra 	$L__BB0_9;
	ld.global.u32 	%r204, [%rd6];
	xor.b32  	%r334, %r334, %r204;
	ld.global.u32 	%r205, [%rd6+4];
	xor.b32  	%r333, %r333, %r205;
	ld.global.u32 	%r206, [%rd6+8];
	xor.b32  	%r332, %r332, %r206;
	ld.global.u32 	%r207, [%rd6+12];
	xor.b32  	%r331, %r331, %r207;
	ld.global.u32 	%r208, [%rd6+16];
	xor.b32  	%r330, %r330, %r208;
$L__BB0_9:
	and.b32  	%r210, %r200, 2;
	setp.eq.s32 	%p6, %r210, 0;
	@%p6 bra 	$L__BB0_11;
	ld.global.u32 	%r211, [%rd6+20];
	xor.b32  	%r334, %r334, %r211;
	ld.global.u32 	%r212, [%rd6+24];
	xor.b32  	%r333, %r333, %r212;
	ld.global.u32 	%r213, [%rd6+28];
	xor.b32  	%r332, %r332, %r213;
	ld.global.u32 	%r214, [%rd6+32];
	xor.b32  	%r331, %r331, %r214;
	ld.global.u32 	%r215, [%rd6+36];
	xor.b32  	%r330, %r330, %r215;
$L__BB0_11:
	and.b32  	%r217, %r200, 4;
	setp.eq.s32 	%p7, %r217, 0;
	@%p7 bra 	$L__BB0_13;
	ld.global.u32 	%r218, [%rd6+40];
	xor.b32  	%r334, %r334, %r218;
	ld.global.u32 	%r219, [%rd6+44];
	xor.b32  	%r333, %r333, %r219;
	ld.global.u32 	%r220, [%rd6+48];
	xor.b32  	%r332, %r332, %r220;
	ld.global.u32 	%r221, [%rd6+52];
	xor.b32  	%r331, %r331, %r221;
	ld.global.u32 	%r222, [%rd6+56];
	xor.b32  	%r330, %r330, %r222;
$L__BB0_13:
	and.b32  	%r224, %r200, 8;
	setp.eq.s32 	%p8, %r224, 0;
	@%p8 bra 	$L__BB0_15;
	ld.global.u32 	%r225, [%rd6+60];
	xor.b32  	%r334, %r334, %r225;
	ld.global.u32 	%r226, [%rd6+64];
	xor.b32  	%r333, %r333, %r226;
	ld.global.u32 	%r227, [%rd6+68];
	xor.b32  	%r332, %r332, %r227;
	ld.global.u32 	%r228, [%rd6+72];
	xor.b32  	%r331, %r331, %r228;
	ld.global.u32 	%r229, [%rd6+76];
	xor.b32  	%r330, %r330, %r229;
$L__BB0_15:
	and.b32  	%r231, %r200, 16;
	setp.eq.s32 	%p9, %r231, 0;
	@%p9 bra 	$L__BB0_17;
	ld.global.u32 	%r232, [%rd6+80];
	xor.b32  	%r334, %r334, %r232;
	ld.global.u32 	%r233, [%rd6+84];
	xor.b32  	%r333, %r333, %r233;
	ld.global.u32 	%r234, [%rd6+88];
	xor.b32  	%r332, %r332, %r234;
	ld.global.u32 	%r235, [%rd6+92];
	xor.b32  	%r331, %r331, %r235;
	ld.global.u32 	%r236, [%rd6+96];
	xor.b32  	%r330, %r330, %r236;
$L__BB0_17:
	and.b32  	%r238, %r200, 32;
	setp.eq.s32 	%p10, %r238, 0;
	@%p10 bra 	$L__BB0_19;
	ld.global.u32 	%r239, [%rd6+100];
	xor.b32  	%r334, %r334, %r239;
	ld.global.u32 	%r240, [%rd6+104];
	xor.b32  	%r333, %r333, %r240;
	ld.global.u32 	%r241, [%rd6+108];
	xor.b32  	%r332, %r332, %r241;
	ld.global.u32 	%r242, [%rd6+112];
	xor.b32  	%r331, %r331, %r242;
	ld.global.u32 	%r243, [%rd6+116];
	xor.b32  	%r330, %r330, %r243;
$L__BB0_19:
	and.b32  	%r245, %r200, 64;
	setp.eq.s32 	%p11, %r245, 0;
	@%p11 bra 	$L__BB0_21;
	ld.global.u32 	%r246, [%rd6+120];
	xor.b32  	%r334, %r334, %r246;
	ld.global.u32 	%r247, [%rd6+124];
	xor.b32  	%r333, %r333, %r247;
	ld.global.u32 	%r248, [%rd6+128];
	xor.b32  	%r332, %r332, %r248;
	ld.global.u32 	%r249, [%rd6+132];
	xor.b32  	%r331, %r331, %r249;
	ld.global.u32 	%r250, [%rd6+136];
	xor.b32  	%r330, %r330, %r250;
$L__BB0_21:
	and.b32  	%r252, %r200, 128;
	setp.eq.s32 	%p12, %r252, 0;
	@%p12 bra 	$L__BB0_23;
	ld.global.u32 	%r253, [%rd6+140];
	xor.b32  	%r334, %r334, %r253;
	ld.global.u32 	%r254, [%rd6+144];
	xor.b32  	%r333, %r333, %r254;
	ld.global.u32 	%r255, [%rd6+148];
	xor.b32  	%r332, %r332, %r255;
	ld.global.u32 	%r256, [%rd6+152];
	xor.b32  	%r331, %r331, %r256;
	ld.global.u32 	%r257, [%rd6+156];
	xor.b32  	%r330, %r330, %r257;
$L__BB0_23:
	and.b32  	%r259, %r200, 256;
	setp.eq.s32 	%p13, %r259, 0;
	@%p13 bra 	$L__BB0_25;
	ld.global.u32 	%r260, [%rd6+160];
	xor.b32  	%r334, %r334, %r260;
	ld.global.u32 	%r261, [%rd6+164];
	xor.b32  	%r333, %r333, %r261;
	ld.global.u32 	%r262, [%rd6+168];
	xor.b32  	%r332, %r332, %r262;
	ld.global.u32 	%r263, [%rd6+172];
	xor.b32  	%r331, %r331, %r263;
	ld.global.u32 	%r264, [%rd6+176];
	xor.b32  	%r330, %r330, %r264;
$L__BB0_25:
	and.b32  	%r266, %r200, 512;
	setp.eq.s32 	%p14, %r266, 0;
	@%p14 bra 	$L__BB0_27;
	ld.global.u32 	%r267, [%rd6+180];
	xor.b32  	%r334, %r334, %r267;
	ld.global.u32 	%r268, [%rd6+184];
	xor.b32  	%r333, %r333, %r268;
	ld.global.u32 	%r269, [%rd6+188];
	xor.b32  	%r332, %r332, %r269;
	ld.global.u32 	%r270, [%rd6+192];
	xor.b32  	%r331, %r331, %r270;
	ld.global.u32 	%r271, [%rd6+196];
	xor.b32  	%r330, %r330, %r271;
$L__BB0_27:
	and.b32  	%r273, %r200, 1024;
	setp.eq.s32 	%p15, %r273, 0;
	@%p15 bra 	$L__BB0_29;
	ld.global.u32 	%r274, [%rd6+200];
	xor.b32  	%r334, %r334, %r274;
	ld.global.u32 	%r275, [%rd6+204];
	xor.b32  	%r333, %r333, %r275;
	ld.global.u32 	%r276, [%rd6+208];
	xor.b32  	%r332, %r332, %r276;
	ld.global.u32 	%r277, [%rd6+212];
	xor.b32  	%r331, %r331, %r277;
	ld.global.u32 	%r278, [%rd6+216];
	xor.b32  	%r330, %r330, %r278;
$L__BB0_29:
	and.b32  	%r280, %r200, 2048;
	setp.eq.s32 	%p16, %r280, 0;
	@%p16 bra 	$L__BB0_31;
	ld.global.u32 	%r281, [%rd6+220];
	xor.b32  	%r334, %r334, %r281;
	ld.global.u32 	%r282, [%rd6+224];
	xor.b32  	%r333, %r333, %r282;
	ld.global.u32 	%r283, [%rd6+228];
	xor.b32  	%r332, %r332, %r283;
	ld.global.u32 	%r284, [%rd6+232];
	xor.b32  	%r331, %r331, %r284;
	ld.global.u32 	%r285, [%rd6+236];
	xor.b32  	%r330, %r330, %r285;
$L__BB0_31:
	and.b32  	%r287, %r200, 4096;
	setp.eq.s32 	%p17, %r287, 0;
	@%p17 bra 	$L__BB0_33;
	ld.global.u32 	%r288, [%rd6+240];
	xor.b32  	%r334, %r334, %r288;
	ld.global.u32 	%r289, [%rd6+244];
	xor.b32  	%r333, %r333, %r289;
	ld.global.u32 	%r290, [%rd6+248];
	xor.b32  	%r332, %r332, %r290;
	ld.global.u32 	%r291, [%rd6+252];
	xor.b32  	%r331, %r331, %r291;
	ld.global.u32 	%r292, [%rd6+256];
	xor.b32  	%r330, %r330, %r292;
$L__BB0_33:
	and.b32  	%r294, %r200, 8192;
	setp.eq.s32 	%p18, %r294, 0;
	@%p18 bra 	$L__BB0_35;
	ld.global.u32 	%r295, [%rd6+260];
	xor.b32  	%r334, %r334, %r295;
	ld.global.u32 	%r296, [%rd6+264];
	xor.b32  	%r333, %r333, %r296;
	ld.global.u32 	%r297, [%rd6+268];
	xor.b32  	%r332, %r332, %r297;
	ld.global.u32 	%r298, [%rd6+272];
	xor.b32  	%r331, %r331, %r298;
	ld.global.u32 	%r299, [%rd6+276];
	xor.b32  	%r330, %r330, %r299;
$L__BB0_35:
	and.b32  	%r301, %r200, 16384;
	setp.eq.s32 	%p19, %r301, 0;
	@%p19 bra 	$L__BB0_37;
	ld.global.u32 	%r302, [%rd6+280];
	xor.b32  	%r334, %r334, %r302;
	ld.global.u32 	%r303, [%rd6+284];
	xor.b32  	%r333, %r333, %r303;
	ld.global.u32 	%r304, [%rd6+288];
	xor.b32  	%r332, %r332, %r304;
	ld.global.u32 	%r305, [%rd6+292];
	xor.b32  	%r331, %r331, %r305;
	ld.global.u32 	%r306, [%rd6+296];
	xor.b32  	%r330, %r330, %r306;
$L__BB0_37:
	and.b32  	%r308, %r200, 32768;
	setp.eq.s32 	%p20, %r308, 0;
	@%p20 bra 	$L__BB0_39;
	ld.global.u32 	%r309, [%rd6+300];
	xor.b32  	%r334, %r334, %r309;
	ld.global.u32 	%r310, [%rd6+304];
	xor.b32  	%r333, %r333, %r310;
	ld.global.u32 	%r311, [%rd6+308];
	xor.b32  	%r332, %r332, %r311;
	ld.global.u32 	%r312, [%rd6+312];
	xor.b32  	%r331, %r331, %r312;
	ld.global.u32 	%r313, [%rd6+316];
	xor.b32  	%r330, %r330, %r313;
$L__BB0_39:
	add.s32 	%r329, %r329, 16;
	setp.ne.s32 	%p21, %r329, 32;
	@%p21 bra 	$L__BB0_7;
	mad.lo.s32 	%r314, %r323, -31, %r12;
	add.s32 	%r323, %r314, 1;
	setp.ne.s32 	%p22, %r323, 5;
	@%p22 bra 	$L__BB0_6;
	st.global.u32 	[%rd2+4], %r334;
	st.global.u32 	[%rd2+8], %r333;
	st.global.u32 	[%rd2+12], %r332;
	st.global.u32 	[%rd2+16], %r331;
	st.global.u32 	[%rd2+20], %r330;
	add.s32 	%r317, %r317, 1;
	setp.lt.u32 	%p23, %r317, %r3;
	@%p23 bra 	$L__BB0_5;
$L__BB0_42:
	shr.u64 	%rd7, %rd17, 2;
	add.s32 	%r316, %r316, 1;
	setp.gt.u64 	%p24, %rd17, 3;
	mov.u64 	%rd17, %rd7;
	@%p24 bra 	$L__BB0_3;
$L__BB0_43:
	mov.b32 	%r315, 0;
	st.global.v2.u32 	[%rd2+24], {%r315, %r315};
	st.global.u32 	[%rd2+32], %r315;
	mov.b64 	%rd16, 0;
	st.global.u64 	[%rd2+40], %rd16;
$L__BB0_44:
	ret;

}


// ===== COMPILED SASS (sm_100) =====

	.target	sm_100

	.elftype	@"ET_EXEC"


//--------------------- .note.nv.tkinfo           --------------------------
	.section	.note.nv.tkinfo,"",@"SHT_NOTE"
	.sectionflags	@"SHF_NOTE_NV_TKINFO"
	.tkinfo
        /*0018*/ 	.word	0x00000002
        /*0030*/ 	.string	""
        /*0030*/ 	.string	"ptxas"
        /*0030*/ 	.string	"Cuda compilation tools, release 13.0, V13.0.88"
        /*0030*/ 	.string	"Build cuda_13.0.r13.0/compiler.36424714_0"
        /*0030*/ 	.string	"-arch sm_100 -m 64 "



//--------------------- .note.nv.cuinfo           --------------------------
	.section	.note.nv.cuinfo,"",@"SHT_NOTE"
	.sectionflags	@"SHF_NOTE_NV_CUINFO"
        /*0018*/ 	.short	0x0002
        /*001a*/ 	.short	0x0064
        /*001c*/ 	.short	0x0082
	.zero		2


//--------------------- .nv.info                  --------------------------
	.section	.nv.info,"",@"SHT_CUDA_INFO"
	.align	4


	//----- nvinfo : EIATTR_REGCOUNT
	.align		4
        /*0000*/ 	.byte	0x04, 0x2f
        /*0002*/ 	.short	(.L_10 - .L_9)
	.align		4
.L_9:
        /*0004*/ 	.word	index@(_ZN21epigenetic_gol_kernel43_GLOBAL__N__d0b45ce7_4_k_cu_1f6024f1_13644814InitRngsKernelEP17curandStateXORWOWij)
        /*0008*/ 	.word	0x0000001f


	//----- nvinfo : EIATTR_FRAME_SIZE
	.align		4
.L_10:
        /*000c*/ 	.byte	0x04, 0x11
        /*000e*/ 	.short	(.L_12 - .L_11)
	.align		4
.L_11:
        /*0010*/ 	.word	index@(_ZN21epigenetic_gol_kernel43_GLOBAL__N__d0b45ce7_4_k_cu_1f6024f1_13644814InitRngsKernelEP17curandStateXORWOWij)
        /*0014*/ 	.word	0x00000000


	//----- nvinfo : EIATTR_MIN_STACK_SIZE
	.align		4
.L_12:
        /*0018*/ 	.byte	0x04, 0x12
        /*001a*/ 	.short	(.L_14 - .L_13)
	.align		4
.L_13:
        /*001c*/ 	.word	index@(_ZN21epigenetic_gol_kernel43_GLOBAL__N__d0b45ce7_4_k_cu_1f6024f1_13644814InitRngsKernelEP17curandStateXORWOWij)
        /*0020*/ 	.word	0x00000000
.L_14:


//--------------------- .nv.compat                --------------------------
	.section	.nv.compat,"",@"SHT_CUDA_COMPAT_INFO"
	.align	4
        /*0000*/ 	.byte	0x02, 0x09, 0x00, 0x00, 0x02, 0x02, 0x01, 0x00, 0x02, 0x05, 0x05, 0x00, 0x03, 0x07, 0x01, 0x01
        /*0010*/ 	.byte	0x02, 0x03, 0x00, 0x00, 0x02, 0x06, 0x01, 0x00, 0x04, 0x0b, 0x08, 0x00, 0x09, 0x00, 0x00, 0x00
        /*0020*/ 	.byte	0x00, 0x00, 0x00, 0x00


//--------------------- .nv.info._ZN21epigenetic_gol_kernel43_GLOBAL__N__d0b45ce7_4_k_cu_1f6024f1_13644814InitRngsKernelEP17curandStateXORWOWij --------------------------
	.section	.nv.info._ZN21epigenetic_gol_kernel43_GLOBAL__N__d0b45ce7_4_k_cu_1f6024f1_13644814InitRngsKernelEP17curandStateXORWOWij,"",@"SHT_CUDA_INFO"
	.sectionflags	@""
	.align	4


	//----- nvinfo : EIATTR_CUDA_API_VERSION
	.align		4
        /*0000*/ 	.byte	0x04, 0x37
        /*0002*/ 	.short	(.L_16 - .L_15)
.L_15:
        /*0004*/ 	.word	0x00000082


	//----- nvinfo : EIATTR_KPARAM_INFO
	.align		4
.L_16:
        /*0008*/ 	.byte	0x04, 0x17
        /*000a*/ 	.short	(.L_18 - .L_17)
.L_17:
        /*000c*/ 	.word	0x00000000
        /*0010*/ 	.short	0x0002
        /*0012*/ 	.short	0x000c
        /*0014*/ 	.byte	0x00, 0xf0, 0x11, 0x00


	//----- nvinfo : EIATTR_KPARAM_INFO
	.align		4
.L_18:
        /*0018*/ 	.byte	0x04, 0x17
        /*001a*/ 	.short	(.L_20 - .L_19)
.L_19:
        /*001c*/ 	.word	0x00000000
        /*0020*/ 	.short	0x0001
        /*0022*/ 	.short	0x0008
        /*0024*/ 	.byte	0x00, 0xf0, 0x11, 0x00


	//----- nvinfo : EIATTR_KPARAM_INFO
	.align		4
.L_20:
        /*0028*/ 	.byte	0x04, 0x17
        /*002a*/ 	.short	(.L_22 - .L_21)
.L_21:
        /*002c*/ 	.word	0x00000000
        /*0030*/ 	.short	0x0000
        /*0032*/ 	.short	0x0000
        /*0034*/ 	.byte	0x00, 0xf5, 0x21, 0x00


	//----- nvinfo : EIATTR_SPARSE_MMA_MASK
	.align		4
.L_22:
        /*0038*/ 	.byte	0x03, 0x50
        /*003a*/ 	.short	0x0000


	//----- nvinfo : EIATTR_MAXREG_COUNT
	.align		4
        /*003c*/ 	.byte	0x03, 0x1b
        /*003e*/ 	.short	0x00ff


	//----- nvinfo : EIATTR_MERCURY_ISA_VERSION
	.align		4
        /*0040*/ 	.byte	0x03, 0x5f
        /*0042*/ 	.short	0x0101


	//----- nvinfo : EIATTR_VRC_CTA_INIT_COUNT
	.align		4
        /*0044*/ 	.byte	0x02, 0x4a
	.zero		1
	.zero		1


	//----- nvinfo : EIATTR_EXIT_INSTR_OFFSETS
	.align		4
        /*0048*/ 	.byte	0x04, 0x1c
        /*004a*/ 	.short	(.L_24 - .L_23)


	//   ....[0]....
.L_23:
        /*004c*/ 	.word	0x00000070


	//   ....[1]....
        /*0050*/ 	.word	0x00000ee0


	//----- nvinfo : EIATTR_CRS_STACK_SIZE
	.align		4
.L_24:
        /*0054*/ 	.byte	0x04, 0x1e
        /*0056*/ 	.short	(.L_26 - .L_25)
.L_25:
        /*0058*/ 	.word	0x00000000


	//----- nvinfo : EIATTR_CBANK_PARAM_SIZE
	.align		4
.L_26:
        /*005c*/ 	.byte	0x03, 0x19
        /*005e*/ 	.short	0x0010


	//----- nvinfo : EIATTR_PARAM_CBANK
	.align		4
        /*0060*/ 	.byte	0x04, 0x0a
        /*0062*/ 	.short	(.L_28 - .L_27)
	.align		4
.L_27:
        /*0064*/ 	.word	index@(.nv.constant0._ZN21epigenetic_gol_kernel43_GLOBAL__N__d0b45ce7_4_k_cu_1f6024f1_13644814InitRngsKernelEP17curandStateXORWOWij)
        /*0068*/ 	.short	0x0380
        /*006a*/ 	.short	0x0010


	//----- nvinfo : EIATTR_SW_WAR
	.align		4
.L_28:
        /*006c*/ 	.byte	0x04, 0x36
        /*006e*/ 	.short	(.L_30 - .L_29)
.L_29:
        /*0070*/ 	.word	0x00000008
.L_30:


//--------------------- .nv.callgraph             --------------------------
	.section	.nv.callgraph,"",@"SHT_CUDA_CALLGRAPH"
	.align	4
	.sectionentsize	8
	.align		4
        /*0000*/ 	.word	0x00000000
	.align		4
        /*0004*/ 	.word	0xffffffff
	.align		4
        /*0008*/ 	.word	0x00000000
	.align		4
        /*000c*/ 	.word	0xfffffffe
	.align		4
        /*0010*/ 	.word	0x00000000
	.align		4
        /*0014*/ 	.word	0xfffffffd
	.align		4
        /*0018*/ 	.word	0x00000000
	.align		4
        /*001c*/ 	.word	0xfffffffc


//--------------------- .nv.constant4             --------------------------
	.section	.nv.constant4,"a",@progbits
	.align	8
	.align		8
.nv.constant4:
        /*0000*/ 	.dword	precalc_xorwow_matrix
	.align		8
        /*0008*/ 	.dword	precalc_xorwow_offset_matrix
	.align		8
        /*0010*/ 	.dword	mrg32k3aM1
	.align		8
        /*0018*/ 	.dword	mrg32k3aM2
	.align		8
        /*0020*/ 	.dword	mrg32k3aM1SubSeq
	.align		8
        /*0028*/ 	.dword	mrg32k3aM2SubSeq
	.align		8
        /*0030*/ 	.dword	mrg32k3aM1Seq
	.align		8
        /*0038*/ 	.dword	mrg32k3aM2Seq


//--------------------- .nv.constant3             --------------------------
	.section	.nv.constant3,"a",@progbits
	.align	8
.nv.constant3:
	.type		__cr_lgamma_table,@object
	.size		__cr_lgamma_table,(.L_8 - __cr_lgamma_table)
__cr_lgamma_table:
        /*0000*/ 	.byte	0x00, 0x00, 0x00, 0x00, 0x00, 0x00, 0x00, 0x00, 0x00, 0x00, 0x00, 0x00, 0x00, 0x00, 0x00, 0x00
        /*0010*/ 	.byte	0xef, 0x39, 0xfa, 0xfe, 0x42, 0x2e, 0xe6, 0x3f, 0x02, 0x20, 0x2a, 0xfa, 0x0b, 0xab, 0xfc, 0x3f
        /*0020*/ 	.byte	0xf9, 0x2c, 0x92, 0x7c, 0xa7, 0x6c, 0x09, 0x40, 0xc9, 0x79, 0x44, 0x3c, 0x64, 0x26, 0x13, 0x40
        /*0030*/ 	.byte	0xca, 0x01, 0xcf, 0x3a, 0x27, 0x51, 0x1a, 0x40, 0x30, 0xcc, 0x2d, 0xf3, 0xe1, 0x0c, 0x21, 0x40
        /*0040*/ 	.byte	0x0d, 0xb7, 0xfc, 0x82, 0x8e, 0x35, 0x25, 0x40
.L_8:


//--------------------- .text._ZN21epigenetic_gol_kernel43_GLOBAL__N__d0b45ce7_4_k_cu_1f6024f1_13644814InitRngsKernelEP17curandStateXORWOWij --------------------------
	.section	.text._ZN21epigenetic_gol_kernel43_GLOBAL__N__d0b45ce7_4_k_cu_1f6024f1_13644814InitRngsKernelEP17curandStateXORWOWij,"ax",@progbits
	.align	128
.text._ZN21epigenetic_gol_kernel43_GLOBAL__N__d0b45ce7_4_k_cu_1f6024f1_13644814InitRngsKernelEP17curandStateXORWOWij:
        .type           _ZN21epigenetic_gol_kernel43_GLOBAL__N__d0b45ce7_4_k_cu_1f6024f1_13644814InitRngsKernelEP17curandStateXORWOWij,@function
        .size           _ZN21epigenetic_gol_kernel43_GLOBAL__N__d0b45ce7_4_k_cu_1f6024f1_13644814InitRngsKernelEP17curandStateXORWOWij,(.L_x_9 - _ZN21epigenetic_gol_kernel43_GLOBAL__N__d0b45ce7_4_k_cu_1f6024f1_13644814InitRngsKernelEP17curandStateXORWOWij)
        .other          _ZN21epigenetic_gol_kernel43_GLOBAL__N__d0b45ce7_4_k_cu_1f6024f1_13644814InitRngsKernelEP17curandStateXORWOWij,@"STO_CUDA_ENTRY STV_DEFAULT"
_ZN21epigenetic_gol_kernel43_GLOBAL__N__d0b45ce7_4_k_cu_1f6024f1_13644814InitRngsKernelEP17curandStateXORWOWij:
[----:B------:R-:W-:Y:S01]  /*0000*/  LDC R1, c[0x0][0x37c] ;  /* 0x0000df00ff017b82 */ /* 0x000fe20000000800 */
[----:B------:R-:W0:Y:S07]  /*0010*/  S2R R0, SR_TID.X ;  /* 0x0000000000007919 */ /* 0x000e2e0000002100 */
[----:B------:R-:W0:Y:S01]  /*0020*/  S2UR UR4, SR_CTAID.X ;  /* 0x00000000000479c3 */ /* 0x000e220000002500 */
[----:B------:R-:W1:Y:S07]  /*0030*/  LDCU UR5, c[0x0][0x388] ;  /* 0x00007100ff0577ac */ /* 0x000e6e0008000800 */
[----:B------:R-:W0:Y:S02]  /*0040*/  LDC R13, c[0x0][0x360] ;  /* 0x0000d800ff0d7b82 */ /* 0x000e240000000800 */
[----:B0-----:R-:W-:-:S05]  /*0050*/  IMAD R13, R13, UR4, R0 ;  /* 0x000000040d0d7c24 */ /* 0x001fca000f8e0200 */
[----:B-1----:R-:W-:-:S13]  /*0060*/  ISETP.GE.AND P0, PT, R13, UR5, PT ;  /* 0x000000050d007c0c */ /* 0x002fda000bf06270 */
[----:B------:R-:W-:Y:S05]  /*0070*/  @P0 EXIT ;  /* 0x000000000000094d */ /* 0x000fea0003800000 */
[----:B------:R-:W0:Y:S01]  /*0080*/  LDC R0, c[0x0][0x38c] ;  /* 0x0000e300ff007b82 */ /* 0x000e220000000800 */
[----:B------:R-:W1:Y:S01]  /*0090*/  LDCU.64 UR4, c[0x0][0x358] ;  /* 0x00006b00ff0477ac */ /* 0x000e620008000a00 */
[----:B------:R-:W-:Y:S01]  /*00a0*/  IMAD.MOV.U32 R5, RZ, RZ, -0x75bd8fc ;  /* 0xf8a42704ff057424 */ /* 0x000fe200078e00ff */
[----:B------:R-:W-:Y:S01]  /*00b0*/  ISETP.NE.AND P0, PT, R13, RZ, PT ;  /* 0x000000ff0d00720c */ /* 0x000fe20003f05270 */
[----:B------:R-:W-:Y:S01]  /*00c0*/  IMAD.MOV.U32 R8, RZ, RZ, -0x23270784 ;  /* 0xdcd8f87cff087424 */ /* 0x000fe200078e00ff */
[----:B------:R-:W-:Y:S03]  /*00d0*/  BSSY.RECONVERGENT B0, `(.L_x_0) ;  /* 0x00000dd000007945 */ /* 0x000fe60003800200 */
[----:B------:R-:W2:Y:S01]  /*00e0*/  LDC.64 R6, c[0x0][0x380] ;  /* 0x0000e000ff067b82 */ /* 0x000ea20000000a00 */
[----:B0-----:R-:W-:-:S05]  /*00f0*/  LOP3.LUT R0, R0, 0xaad26b49, RZ, 0x3c, !PT ;  /* 0xaad26b4900007812 */ /* 0x001fca00078e3cff */
[----:B------:R-:W-:Y:S02]  /*0100*/  IMAD R0, R0, 0x4182bed5, RZ ;  /* 0x4182bed500007824 */ /* 0x000fe400078e02ff */
[----:B--2---:R-:W-:-:S03]  /*0110*/  IMAD.WIDE R6, R13, 0x30, R6 ;  /* 0x000000300d067825 */ /* 0x004fc600078e0206 */
[C---:B------:R-:W-:Y:S01]  /*0120*/  LOP3.LUT R4, R0.reuse, 0x159a55e5, RZ, 0x3c, !PT ;  /* 0x159a55e500047812 */ /* 0x040fe200078e3cff */
[C---:B------:R-:W-:Y:S02]  /*0130*/  VIADD R2, R0.reuse, 0xd9f6dc18 ;  /* 0xd9f6dc1800027836 */ /* 0x040fe40000000000 */
[C---:B------:R-:W-:Y:S02]  /*0140*/  VIADD R3, R0.reuse, 0x75bcd15 ;  /* 0x075bcd1500037836 */ /* 0x040fe40000000000 */
[----:B-1----:R0:W-:Y:S01]  /*0150*/  STG.E.64 desc[UR4][R6.64+0x8], R4 ;  /* 0x0000080406007986 */ /* 0x0021e2000c101b04 */
[----:B------:R-:W-:-:S03]  /*0160*/  VIADD R9, R0, 0x583f19 ;  /* 0x00583f1900097836 */ /* 0x000fc60000000000 */
[----:B------:R0:W-:Y:S04]  /*0170*/  STG.E.64 desc[UR4][R6.64], R2 ;  /* 0x0000000206007986 */ /* 0x0001e8000c101b04 */
[----:B------:R0:W-:Y:S01]  /*0180*/  STG.E.64 desc[UR4][R6.64+0x10], R8 ;  /* 0x0000100806007986 */ /* 0x0001e2000c101b04 */
[----:B------:R-:W-:Y:S05]  /*0190*/  @!P0 BRA `(.L_x_1) ;  /* 0x0000000c00408947 */ /* 0x000fea0003800000 */
[----:B------:R-:W-:Y:S01]  /*01a0*/  SHF.R.S32.HI R0, RZ, 0x1f, R13 ;  /* 0x0000001fff007819 */ /* 0x000fe2000001140d */
[----:B------:R-:W-:-:S07]  /*01b0*/  IMAD.MOV.U32 R12, RZ, RZ, RZ ;  /* 0x000000ffff0c7224 */ /* 0x000fce00078e00ff */
.L_x_7:
[----:B0-----:R-:W-:Y:S01]  /*01c0*/  LOP3.LUT R2, R13, 0x3, RZ, 0xc0, !PT ;  /* 0x000000030d027812 */ /* 0x001fe200078ec0ff */
[----:B------:R-:W-:Y:S03]  /*01d0*/  BSSY.RECONVERGENT B1, `(.L_x_2) ;  /* 0x00000c6000017945 */ /* 0x000fe60003800200 */
[----:B------:R-:W-:-:S04]  /*01e0*/  ISETP.NE.U32.AND P0, PT, R2, RZ, PT ;  /* 0x000000ff0200720c */ /* 0x000fc80003f05070 */
[----:B------:R-:W-:-:S13]  /*01f0*/  ISETP.NE.AND.EX P0, PT, RZ, RZ, PT, P0 ;  /* 0x000000ffff00720c */ /* 0x000fda0003f05300 */
[----:B------:R-:W-:Y:S05]  /*0200*/  @!P0 BRA `(.L_x_3) ;  /* 0x0000000c00088947 */ /* 0x000fea0003800000 */
[----:B------:R-:W0:Y:S01]  /*0210*/  LDC.64 R8, c[0x4][RZ] ;  /* 0x01000000ff087b82 */ /* 0x000e220000000a00 */
[----:B------:R-:W-:Y:S02]  /*0220*/  IMAD.MOV.U32 R14, RZ, RZ, RZ ;  /* 0x000000ffff0e7224 */ /* 0x000fe400078e00ff */
[----:B0-----:R-:W-:-:S07]  /*0230*/  IMAD.WIDE.U32 R8, R12, 0xc80, R8 ;  /* 0x00000c800c087825 */ /* 0x001fce00078e0008 */
.L_x_6:
[----:B0-----:R-:W-:Y:S01]  /*0240*/  IMAD.MOV.U32 R15, RZ, RZ, RZ ;  /* 0x000000ffff0f7224 */ /* 0x001fe200078e00ff */
[----:B------:R-:W-:Y:S01]  /*0250*/  CS2R R2, SRZ ;  /* 0x0000000000027805 */ /* 0x000fe2000001ff00 */
[----:B------:R-:W-:Y:S01]  /*0260*/  IMAD.MOV.U32 R17, RZ, RZ, RZ ;  /* 0x000000ffff117224 */ /* 0x000fe200078e00ff */
[----:B------:R-:W-:-:S07]  /*0270*/  CS2R R4, SRZ ;  /* 0x0000000000047805 */ /* 0x000fce000001ff00 */
.L_x_5:
[----:B------:R-:W-:-:S05]  /*0280*/  IMAD.WIDE.U32 R10, R17, 0x4, R6 ;  /* 0x00000004110a7825 */ /* 0x000fca00078e0006 */
[----:B------:R0:W5:Y:S01]  /*0290*/  LDG.E R16, desc[UR4][R10.64+0x4] ;  /* 0x000004040a107981 */ /* 0x000162000c1e1900 */
[----:B------:R-:W-:-:S07]  /*02a0*/  IMAD.MOV.U32 R19, RZ, RZ, RZ ;  /* 0x000000ffff137224 */ /* 0x000fce00078e00ff */
.L_x_4:
[----:B-----5:R-:W-:Y:S01]  /*02b0*/  SHF.R.U32.HI R24, RZ, R19, R16 ;  /* 0x00000013ff187219 */ /* 0x020fe20000011610 */
[----:B0-----:R-:W-:-:S03]  /*02c0*/  IMAD.SHL.U32 R10, R17, 0x20, RZ ;  /* 0x00000020110a7824 */ /* 0x001fc600078e00ff */
[----:B------:R-:W-:Y:S01]  /*02d0*/  LOP3.LUT R11, R24, 0x1, RZ, 0xc0, !PT ;  /* 0x00000001180b7812 */ /* 0x000fe200078ec0ff */
[----:B------:R-:W-:-:S03]  /*02e0*/  IMAD.IADD R10, R10, 0x1, R19 ;  /* 0x000000010a0a7824 */ /* 0x000fc600078e0213 */
[----:B------:R-:W-:Y:S01]  /*02f0*/  ISETP.NE.U32.AND P0, PT, R11, 0x1, PT ;  /* 0x000000010b00780c */ /* 0x000fe20003f05070 */
[----:B------:R-:W-:-:S03]  /*0300*/  IMAD R11, R10, 0x5, RZ ;  /* 0x000000050a0b7824 */ /* 0x000fc600078e02ff */
[----:B------:R-:W-:Y:S01]  /*0310*/  R2P PR, R24, 0x7e ;  /* 0x0000007e18007804 */ /* 0x000fe20000000000 */
[----:B------:R-:W-:-:S08]  /*0320*/  IMAD.WIDE.U32 R10, R11, 0x4, R8 ;  /* 0x000000040b0a7825 */ /* 0x000fd000078e0008 */
[----:B------:R-:W2:Y:S04]  /*0330*/  @!P0 LDG.E R18, desc[UR4][R10.64] ;  /* 0x000000040a128981 */ /* 0x000ea8000c1e1900 */
[----:B------:R-:W3:Y:S04]  /*0340*/  @!P0 LDG.E R20, desc[UR4][R10.64+0x10] ;  /* 0x000010040a148981 */ /* 0x000ee8000c1e1900 */
[----:B------:R-:W4:Y:S04]  /*0350*/  @P1 LDG.E R22, desc[UR4][R10.64+0x14] ;  /* 0x000014040a161981 */ /* 0x000f28000c1e1900 */
[----:B------:R-:W4:Y:S04]  /*0360*/  @P2 LDG.E R26, desc[UR4][R10.64+0x28] ;  /* 0x000028040a1a2981 */ /* 0x000f28000c1e1900 */
[----:B------:R-:W4:Y:S04]  /*0370*/  @!P0 LDG.E R21, desc[UR4][R10.64+0x4] ;  /* 0x000004040a158981 */ /* 0x000f28000c1e1900 */
[----:B------:R-:W4:Y:S04]  /*0380*/  @!P0 LDG.E R23, desc[UR4][R10.64+0xc] ;  /* 0x00000c040a178981 */ /* 0x000f28000c1e1900 */
[----:B------:R-:W4:Y:S04]  /*0390*/  @P1 LDG.E R25, desc[UR4][R10.64+0x18] ;  /* 0x000018040a191981 */ /* 0x000f28000c1e1900 */
[----:B------:R-:W4:Y:S04]  /*03a0*/  @P3 LDG.E R28, desc[UR4][R10.64+0x3c] ;  /* 0x00003c040a1c3981 */ /* 0x000f28000c1e1900 */
[----:B------:R-:W4:Y:S01]  /*03b0*/  @P6 LDG.E R27, desc[UR4][R10.64+0x7c] ;  /* 0x00007c040a1b6981 */ /* 0x000f22000c1e1900 */
[----:B--2---:R-:W-:-:S03]  /*03c0*/  @!P0 LOP3.LUT R15, R15, R18, RZ, 0x3c, !PT ;  /* 0x000000120f0f8212 */ /* 0x004fc600078e3cff */
[----:B------:R-:W2:Y:S01]  /*03d0*/  @!P0 LDG.E R18, desc[UR4][R10.64+0x8] ;  /* 0x000008040a128981 */ /* 0x000ea2000c1e1900 */
[----:B---3--:R-:W-:-:S03]  /*03e0*/  @!P0 LOP3.LUT R3, R3, R20, RZ, 0x3c, !PT ;  /* 0x0000001403038212 */ /* 0x008fc600078e3cff */
[----:B------:R-:W3:Y:S01]  /*03f0*/  @P1 LDG.E R20, desc[UR4][R10.64+0x24] ;  /* 0x000024040a141981 */ /* 0x000ee2000c1e1900 */
[----:B----4-:R-:W-:-:S03]  /*0400*/  @P1 LOP3.LUT R15, R15, R22, RZ, 0x3c, !PT ;  /* 0x000000160f0f1212 */ /* 0x010fc600078e3cff */
[----:B------:R-:W4:Y:S01]  /*0410*/  @P2 LDG.E R22, desc[UR4][R10.64+0x38] ;  /* 0x000038040a162981 */ /* 0x000f22000c1e1900 */
[----:B------:R-:W-:-:S03]  /*0420*/  @P2 LOP3.LUT R15, R15, R26, RZ, 0x3c, !PT ;  /* 0x0000001a0f0f2212 */ /* 0x000fc600078e3cff */
[----:B------:R-:W4:Y:S01]  /*0430*/  @P4 LDG.E R26, desc[UR4][R10.64+0x50] ;  /* 0x000050040a1a4981 */ /* 0x000f22000c1e1900 */
[----:B------:R-:W-:-:S03]  /*0440*/  @!P0 LOP3.LUT R4, R4, R21, RZ, 0x3c, !PT ;  /* 0x0000001504048212 */ /* 0x000fc600078e3cff */
[----:B------:R-:W4:Y:S01]  /*0450*/  @P1 LDG.E R21, desc[UR4][R10.64+0x20] ;  /* 0x000020040a151981 */ /* 0x000f22000c1e1900 */
[----:B------:R-:W-:-:S03]  /*0460*/  @!P0 LOP3.LUT R2, R2, R23, RZ, 0x3c, !PT ;  /* 0x0000001702028212 */ /* 0x000fc600078e3cff */
[----:B------:R-:W4:Y:S01]  /*0470*/  @P2 LDG.E R23, desc[UR4][R10.64+0x2c] ;  /* 0x00002c040a172981 */ /* 0x000f22000c1e1900 */
[----:B------:R-:W-:-:S03]  /*0480*/  @P1 LOP3.LUT R4, R4, R25, RZ, 0x3c, !PT ;  /* 0x0000001904041212 */ /* 0x000fc600078e3cff */
[----:B------:R-:W4:Y:S01]  /*0490*/  @P2 LDG.E R25, desc[UR4][R10.64+0x34] ;  /* 0x000034040a192981 */ /* 0x000f22000c1e1900 */
[----:B--2---:R-:W-:-:S03]  /*04a0*/  @!P0 LOP3.LUT R5, R5, R18, RZ, 0x3c, !PT ;  /* 0x0000001205058212 */ /* 0x004fc600078e3cff */
[----:B------:R-:W2:Y:S01]  /*04b0*/  @P1 LDG.E R18, desc[UR4][R10.64+0x1c] ;  /* 0x00001c040a121981 */ /* 0x000ea2000c1e1900 */
[----:B---3--:R-:W-:-:S03]  /*04c0*/  @P1 LOP3.LUT R3, R3, R20, RZ, 0x3c, !PT ;  /* 0x0000001403031212 */ /* 0x008fc600078e3cff */
[----:B------:R-:W3:Y:S01]  /*04d0*/  @P2 LDG.E R20, desc[UR4][R10.64+0x30] ;  /* 0x000030040a142981 */ /* 0x000ee2000c1e1900 */
[----:B----4-:R-:W-:-:S03]  /*04e0*/  @P2 LOP3.LUT R3, R3, R22, RZ, 0x3c, !PT ;  /* 0x0000001603032212 */ /* 0x010fc600078e3cff */
[----:B------:R-:W4:Y:S01]  /*04f0*/  @P3 LDG.E R22, desc[UR4][R10.64+0x4c] ;  /* 0x00004c040a163981 */ /* 0x000f22000c1e1900 */
[----:B------:R-:W-:-:S04]  /*0500*/  @P3 LOP3.LUT R15, R15, R28, RZ, 0x3c, !PT ;  /* 0x0000001c0f0f3212 */ /* 0x000fc800078e3cff */
[----:B------:R-:W-:Y:S02]  /*0510*/  @P4 LOP3.LUT R15, R15, R26, RZ, 0x3c, !PT ;  /* 0x0000001a0f0f4212 */ /* 0x000fe400078e3cff */
[----:B------:R-:W-:Y:S01]  /*0520*/  @P1 LOP3.LUT R2, R2, R21, RZ, 0x3c, !PT ;  /* 0x0000001502021212 */ /* 0x000fe200078e3cff */
[----:B------:R-:W4:Y:S04]  /*0530*/  @P5 LDG.E R26, desc[UR4][R10.64+0x64] ;  /* 0x000064040a1a5981 */ /* 0x000f28000c1e1900 */
[----:B------:R-:W4:Y:S01]  /*0540*/  @P3 LDG.E R21, desc[UR4][R10.64+0x40] ;  /* 0x000040040a153981 */ /* 0x000f22000c1e1900 */
[----:B------:R-:W-:Y:S02]  /*0550*/  @P2 LOP3.LUT R4, R4, R23, RZ, 0x3c, !PT ;  /* 0x0000001704042212 */ /* 0x000fe400078e3cff */
[----:B------:R-:W-:Y:S01]  /*0560*/  @P2 LOP3.LUT R2, R2, R25, RZ, 0x3c, !PT ;  /* 0x0000001902022212 */ /* 0x000fe200078e3cff */
[----:B------:R-:W4:Y:S04]  /*0570*/  @P3 LDG.E R23, desc[UR4][R10.64+0x48] ;  /* 0x000048040a173981 */ /* 0x000f28000c1e1900 */
[----:B------:R-:W4:Y:S01]  /*0580*/  @P4 LDG.E R25, desc[UR4][R10.64+0x54] ;  /* 0x000054040a194981 */ /* 0x000f22000c1e1900 */
[----:B--2---:R-:W-:-:S03]  /*0590*/  @P1 LOP3.LUT R5, R5, R18, RZ, 0x3c, !PT ;  /* 0x0000001205051212 */ /* 0x004fc600078e3cff */
[----:B------:R-:W2:Y:S01]  /*05a0*/  @P3 LDG.E R18, desc[UR4][R10.64+0x44] ;  /* 0x000044040a123981 */ /* 0x000ea2000c1e1900 */
[----:B---3--:R-:W-:-:S03]  /*05b0*/  @P2 LOP3.LUT R5, R5, R20, RZ, 0x3c, !PT ;  /* 0x0000001405052212 */ /* 0x008fc600078e3cff */
[----:B------:R-:W3:Y:S01]  /*05c0*/  @P4 LDG.E R20, desc[UR4][R10.64+0x58] ;  /* 0x000058040a144981 */ /* 0x000ee2000c1e1900 */
[----:B----4-:R-:W-:-:S03]  /*05d0*/  @P3 LOP3.LUT R3, R3, R22, RZ, 0x3c, !PT ;  /* 0x0000001603033212 */ /* 0x010fc600078e3cff */
[----:B------:R-:W4:Y:S01]  /*05e0*/  @P4 LDG.E R22, desc[UR4][R10.64+0x60] ;  /* 0x000060040a164981 */ /* 0x000f22000c1e1900 */
[----:B------:R-:W-:Y:S02]  /*05f0*/  LOP3.LUT P0, RZ, R24, 0x80, RZ, 0xc0, !PT ;  /* 0x0000008018ff7812 */ /* 0x000fe4000780c0ff */
[----:B------:R-:W-:Y:S02]  /*0600*/  @P5 LOP3.LUT R15, R15, R26, RZ, 0x3c, !PT ;  /* 0x0000001a0f0f5212 */ /* 0x000fe400078e3cff */
[----:B------:R-:W4:Y:S01]  /*0610*/  @P6 LDG.E R26, desc[UR4][R10.64+0x78] ;  /* 0x000078040a1a6981 */ /* 0x000f22000c1e1900 */
[----:B------:R-:W-:-:S03]  /*0620*/  @P3 LOP3.LUT R4, R4, R21, RZ, 0x3c, !PT ;  /* 0x0000001504043212 */ /* 0x000fc600078e3cff */
[----:B------:R-:W4:Y:S01]  /*0630*/  @P4 LDG.E R21, desc[UR4][R10.64+0x5c] ;  /* 0x00005c040a154981 */ /* 0x000f22000c1e1900 */
[----:B------:R-:W-:-:S03]  /*0640*/  @P3 LOP3.LUT R2, R2, R23, RZ, 0x3c, !PT ;  /* 0x0000001702023212 */ /* 0x000fc600078e3cff */
[----:B------:R-:W4:Y:S01]  /*0650*/  @P5 LDG.E R23, desc[UR4][R10.64+0x68] ;  /* 0x000068040a175981 */ /* 0x000f22000c1e1900 */
[----:B------:R-:W-:-:S03]  /*0660*/  @P4 LOP3.LUT R4, R4, R25, RZ, 0x3c, !PT ;  /* 0x0000001904044212 */ /* 0x000fc600078e3cff */
[----:B------:R-:W4:Y:S01]  /*0670*/  @P5 LDG.E R25, desc[UR4][R10.64+0x70] ;  /* 0x000070040a195981 */ /* 0x000f22000c1e1900 */
[----:B--2---:R-:W-:-:S03]  /*0680*/  @P3 LOP3.LUT R5, R5, R18, RZ, 0x3c, !PT ;  /* 0x0000001205053212 */ /* 0x004fc600078e3cff */
[----:B------:R-:W2:Y:S01]  /*0690*/  @P5 LDG.E R18, desc[UR4][R10.64+0x6c] ;  /* 0x00006c040a125981 */ /* 0x000ea2000c1e1900 */
[----:B---3--:R-:W-:-:S03]  /*06a0*/  @P4 LOP3.LUT R5, R5, R20, RZ, 0x3c, !PT ;  /* 0x0000001405054212 */ /* 0x008fc600078e3cff */
[----:B------:R-:W3:Y:S01]  /*06b0*/  @P5 LDG.E R20, desc[UR4][R10.64+0x74] ;  /* 0x000074040a145981 */ /* 0x000ee2000c1e1900 */
[----:B----4-:R-:W-:-:S03]  /*06c0*/  @P4 LOP3.LUT R3, R3, R22, RZ, 0x3c, !PT ;  /* 0x0000001603034212 */ /* 0x010fc600078e3cff */
[----:B------:R-:W4:Y:S01]  /*06d0*/  @P0 LDG.E R22, desc[UR4][R10.64+0x8c] ;  /* 0x00008c040a160981 */ /* 0x000f22000c1e1900 */
[----:B------:R-:W-:-:S03]  /*06e0*/  @P6 LOP3.LUT R15, R15, R26, RZ, 0x3c, !PT ;  /* 0x0000001a0f0f6212 */ /* 0x000fc600078e3cff */
        /* <DEDUP_REMOVED lines=13> */
[----:B------:R-:W-:Y:S02]  /*07c0*/  @P6 LOP3.LUT R4, R4, R27, RZ, 0x3c, !PT ;  /* 0x0000001b04046212 */ /* 0x000fe400078e3cff */
[----:B------:R-:W-:Y:S02]  /*07d0*/  @P6 LOP3.LUT R2, R2, R21, RZ, 0x3c, !PT ;  /* 0x0000001502026212 */ /* 0x000fe400078e3cff */
[----:B------:R-:W-:Y:S02]  /*07e0*/  @P0 LOP3.LUT R4, R4, R23, RZ, 0x3c, !PT ;  /* 0x0000001704040212 */ /* 0x000fe400078e3cff */
[----:B------:R-:W-:Y:S02]  /*07f0*/  @P0 LOP3.LUT R2, R2, R25, RZ, 0x3c, !PT ;  /* 0x0000001902020212 */ /* 0x000fe400078e3cff */
[----:B--2---:R-:W-:Y:S02]  /*0800*/  @P6 LOP3.LUT R5, R5, R18, RZ, 0x3c, !PT ;  /* 0x0000001205056212 */ /* 0x004fe400078e3cff */
[----:B---3--:R-:W-:-:S02]  /*0810*/  @P6 LOP3.LUT R3, R3, R20, RZ, 0x3c, !PT ;  /* 0x0000001403036212 */ /* 0x008fc400078e3cff */
[----:B----4-:R-:W-:Y:S02]  /*0820*/  @P0 LOP3.LUT R5, R5, R22, RZ, 0x3c, !PT ;  /* 0x0000001605050212 */ /* 0x010fe400078e3cff */
[----:B------:R-:W-:Y:S02]  /*0830*/  @P0 LOP3.LUT R3, R3, R26, RZ, 0x3c, !PT ;  /* 0x0000001a03030212 */ /* 0x000fe400078e3cff */
[----:B------:R-:W-:-:S13]  /*0840*/  R2P PR, R24.B1, 0x7f ;  /* 0x0000007f18007804 */ /* 0x000fda0000001000 */
[----:B------:R-:W2:Y:S04]  /*0850*/  @P0 LDG.E R18, desc[UR4][R10.64+0xa0] ;  /* 0x0000a0040a120981 */ /* 0x000ea8000c1e1900 */
[----:B------:R-:W3:Y:S04]  /*0860*/  @P1 LDG.E R22, desc[UR4][R10.64+0xb4] ;  /* 0x0000b4040a161981 */ /* 0x000ee8000c1e1900 */
[----:B------:R-:W4:Y:S04]  /*0870*/  @P2 LDG.E R26, desc[UR4][R10.64+0xc8] ;  /* 0x0000c8040a1a2981 */ /* 0x000f28000c1e1900 */
[----:B------:R-:W4:Y:S04]  /*0880*/  @P3 LDG.E R28, desc[UR4][R10.64+0xdc] ;  /* 0x0000dc040a1c3981 */ /* 0x000f28000c1e1900 */
[----:B------:R-:W4:Y:S04]  /*0890*/  @P0 LDG.E R23, desc[UR4][R10.64+0xa4] ;  /* 0x0000a4040a170981 */ /* 0x000f28000c1e1900 */
[----:B------:R-:W4:Y:S04]  /*08a0*/  @P0 LDG.E R20, desc[UR4][R10.64+0xa8] ;  /* 0x0000a8040a140981 */ /* 0x000f28000c1e1900 */
[----:B------:R-:W4:Y:S04]  /*08b0*/  @P4 LDG.E R25, desc[UR4][R10.64+0xf0] ;  /* 0x0000f0040a194981 */ /* 0x000f28000c1e1900 */
        /* <DEDUP_REMOVED lines=21> */
[----:B------:R-:W-:Y:S02]  /*0a10*/  LOP3.LUT P0, RZ, R24, 0x8000, RZ, 0xc0, !PT ;  /* 0x0000800018ff7812 */ /* 0x000fe4000780c0ff */
[----:B----4-:R-:W-:Y:S01]  /*0a20*/  @P5 LOP3.LUT R15, R15, R26, RZ, 0x3c, !PT ;  /* 0x0000001a0f0f5212 */ /* 0x010fe200078e3cff */
[----:B------:R-:W4:Y:S04]  /*0a30*/  @P3 LDG.E R24, desc[UR4][R10.64+0xe4] ;  /* 0x0000e4040a183981 */ /* 0x000f28000c1e1900 */
[----:B------:R-:W2:Y:S01]  /*0a40*/  @P6 LDG.E R26, desc[UR4][R10.64+0x118] ;  /* 0x000118040a1a6981 */ /* 0x000ea2000c1e1900 */
        /* <DEDUP_REMOVED lines=8> */
[----:B---3--:R-:W-:-:S03]  /*0ad0*/  @P2 LOP3.LUT R3, R3, R22, RZ, 0x3c, !PT ;  /* 0x0000001603032212 */ /* 0x008fc600078e3cff */
[----:B------:R-:W3:Y:S01]  /*0ae0*/  @P4 LDG.E R22, desc[UR4][R10.64+0x100] ;  /* 0x000100040a164981 */ /* 0x000ee2000c1e1900 */
[----:B--2---:R-:W-:-:S03]  /*0af0*/  @P6 LOP3.LUT R15, R15, R26, RZ, 0x3c, !PT ;  /* 0x0000001a0f0f6212 */ /* 0x004fc600078e3cff */
[----:B------:R-:W2:Y:S01]  /*0b00*/  @P0 LDG.E R26, desc[UR4][R10.64+0x12c] ;  /* 0x00012c040a1a0981 */ /* 0x000ea2000c1e1900 */
[----:B----4-:R-:W-:-:S03]  /*0b10*/  @P2 LOP3.LUT R2, R2, R23, RZ, 0x3c, !PT ;  /* 0x0000001702022212 */ /* 0x010fc600078e3cff */
[----:B------:R-:W4:Y:S01]  /*0b20*/  @P4 LDG.E R23, desc[UR4][R10.64+0xfc] ;  /* 0x0000fc040a174981 */ /* 0x000f22000c1e1900 */
[----:B------:R-:W-:-:S03]  /*0b30*/  @P2 LOP3.LUT R5, R5, R20, RZ, 0x3c, !PT ;  /* 0x0000001405052212 */ /* 0x000fc600078e3cff */
[----:B------:R-:W4:Y:S01]  /*0b40*/  @P4 LDG.E R20, desc[UR4][R10.64+0xf8] ;  /* 0x0000f8040a144981 */ /* 0x000f22000c1e1900 */
[----:B------:R-:W-:Y:S02]  /*0b50*/  @P3 LOP3.LUT R2, R2, R27, RZ, 0x3c, !PT ;  /* 0x0000001b02023212 */ /* 0x000fe400078e3cff */
[----:B------:R-:W-:Y:S01]  /*0b60*/  @P3 LOP3.LUT R4, R4, R25, RZ, 0x3c, !PT ;  /* 0x0000001904043212 */ /* 0x000fe200078e3cff */
[----:B------:R-:W4:Y:S01]  /*0b70*/  @P5 LDG.E R27, desc[UR4][R10.64+0x110] ;  /* 0x000110040a1b5981 */ /* 0x000f22000c1e1900 */
[----:B------:R-:W-:-:S03]  /*0b80*/  @P3 LOP3.LUT R5, R5, R24, RZ, 0x3c, !PT ;  /* 0x0000001805053212 */ /* 0x000fc600078e3cff */
[----:B------:R-:W4:Y:S04]  /*0b90*/  @P5 LDG.E R25, desc[UR4][R10.64+0x108] ;  /* 0x000108040a195981 */ /* 0x000f28000c1e1900 */
        /* <DEDUP_REMOVED lines=19> */
[----:B------:R-:W-:-:S05]  /*0cd0*/  VIADD R19, R19, 0x10 ;  /* 0x0000001013137836 */ /* 0x000fca0000000000 */
[----:B------:R-:W-:Y:S02]  /*0ce0*/  ISETP.NE.AND P1, PT, R19, 0x20, PT ;  /* 0x000000201300780c */ /* 0x000fe40003f25270 */
[----:B------:R-:W-:Y:S02]  /*0cf0*/  @P5 LOP3.LUT R3, R3, R18, RZ, 0x3c, !PT ;  /* 0x0000001203035212 */ /* 0x000fe400078e3cff */
[----:B------:R-:W-:Y:S02]  /*0d00*/  @P6 LOP3.LUT R4, R4, R21, RZ, 0x3c, !PT ;  /* 0x0000001504046212 */ /* 0x000fe400078e3cff */
[----:B---3--:R-:W-:-:S04]  /*0d10*/  @P6 LOP3.LUT R3, R3, R22, RZ, 0x3c, !PT ;  /* 0x0000001603036212 */ /* 0x008fc800078e3cff */
[----:B--2---:R-:W-:Y:S02]  /*0d20*/  @P0 LOP3.LUT R3, R3, R26, RZ, 0x3c, !PT ;  /* 0x0000001a03030212 */ /* 0x004fe400078e3cff */
[----:B----4-:R-:W-:Y:S02]  /*0d30*/  @P6 LOP3.LUT R2, R2, R23, RZ, 0x3c, !PT ;  /* 0x0000001702026212 */ /* 0x010fe400078e3cff */
[----:B------:R-:W-:Y:S02]  /*0d40*/  @P6 LOP3.LUT R5, R5, R20, RZ, 0x3c, !PT ;  /* 0x0000001405056212 */ /* 0x000fe400078e3cff */
[----:B------:R-:W-:Y:S02]  /*0d50*/  @P0 LOP3.LUT R2, R2, R27, RZ, 0x3c, !PT ;  /* 0x0000001b02020212 */ /* 0x000fe400078e3cff */
[----:B------:R-:W-:Y:S02]  /*0d60*/  @P0 LOP3.LUT R4, R4, R25, RZ, 0x3c, !PT ;  /* 0x0000001904040212 */ /* 0x000fe400078e3cff */
[----:B------:R-:W-:Y:S01]  /*0d70*/  @P0 LOP3.LUT R5, R5, R24, RZ, 0x3c, !PT ;  /* 0x0000001805050212 */ /* 0x000fe200078e3cff */
[----:B------:R-:W-:Y:S06]  /*0d80*/  @P1 BRA `(.L_x_4) ;  /* 0xfffffff400481947 */ /* 0x000fec000383ffff */
[----:B------:R-:W-:-:S05]  /*0d90*/  VIADD R17, R17, 0x1 ;  /* 0x0000000111117836 */ /* 0x000fca0000000000 */
[----:B------:R-:W-:-:S13]  /*0da0*/  ISETP.NE.AND P0, PT, R17, 0x5, PT ;  /* 0x000000051100780c */ /* 0x000fda0003f05270 */
[----:B------:R-:W-:Y:S05]  /*0db0*/  @P0 BRA `(.L_x_5) ;  /* 0xfffffff400300947 */ /* 0x000fea000383ffff */
[----:B------:R0:W-:Y:S01]  /*0dc0*/  STG.E.64 desc[UR4][R6.64+0x8], R4 ;  /* 0x0000080406007986 */ /* 0x0001e2000c101b04 */
[----:B------:R-:W-:Y:S01]  /*0dd0*/  VIADD R14, R14, 0x1 ;  /* 0x000000010e0e7836 */ /* 0x000fe20000000000 */
[----:B------:R-:W-:Y:S02]  /*0de0*/  LOP3.LUT R11, R13, 0x3, RZ, 0xc0, !PT ;  /* 0x000000030d0b7812 */ /* 0x000fe400078ec0ff */
[----:B------:R0:W-:Y:S02]  /*0df0*/  STG.E.64 desc[UR4][R6.64+0x10], R2 ;  /* 0x0000100206007986 */ /* 0x0001e4000c101b04 */
[----:B------:R-:W-:Y:S02]  /*0e00*/  ISETP.GE.U32.AND P0, PT, R14, R11, PT ;  /* 0x0000000b0e00720c */ /* 0x000fe40003f06070 */
[----:B------:R0:W-:Y:S11]  /*0e10*/  STG.E desc[UR4][R6.64+0x4], R15 ;  /* 0x0000040f06007986 */ /* 0x0001f6000c101904 */
[----:B------:R-:W-:Y:S05]  /*0e20*/  @!P0 BRA `(.L_x_6) ;  /* 0xfffffff400048947 */ /* 0x000fea000383ffff */
.L_x_3:
[----:B------:R-:W-:Y:S05]  /*0e30*/  BSYNC.RECONVERGENT B1 ;  /* 0x0000000000017941 */ /* 0x000fea0003800200 */
.L_x_2:
[C---:B------:R-:W-:Y:S01]  /*0e40*/  ISETP.GT.U32.AND P0, PT, R13.reuse, 0x3, PT ;  /* 0x000000030d00780c */ /* 0x040fe20003f04070 */
[----:B------:R-:W-:Y:S01]  /*0e50*/  VIADD R12, R12, 0x1 ;  /* 0x000000010c0c7836 */ /* 0x000fe20000000000 */
[--C-:B------:R-:W-:Y:S02]  /*0e60*/  SHF.R.U64 R13, R13, 0x2, R0.reuse ;  /* 0x000000020d0d7819 */ /* 0x100fe40000001200 */
[----:B------:R-:W-:Y:S02]  /*0e70*/  ISETP.GT.U32.AND.EX P0, PT, R0, RZ, PT, P0 ;  /* 0x000000ff0000720c */ /* 0x000fe40003f04100 */
[----:B------:R-:W-:-:S11]  /*0e80*/  SHF.R.U32.HI R0, RZ, 0x2, R0 ;  /* 0x00000002ff007819 */ /* 0x000fd60000011600 */
[----:B------:R-:W-:Y:S05]  /*0e90*/  @P0 BRA `(.L_x_7) ;  /* 0xfffffff000c80947 */ /* 0x000fea000383ffff */
.L_x_1:
[----:B------:R-:W-:Y:S05]  /*0ea0*/  BSYNC.RECONVERGENT B0 ;  /* 0x0000000000007941 */ /* 0x000fea0003800200 */
.L_x_0:
[----:B------:R-:W-:Y:S04]  /*0eb0*/  STG.E.64 desc[UR4][R6.64+0x18], RZ ;  /* 0x000018ff06007986 */ /* 0x000fe8000c101b04 */
[----:B------:R-:W-:Y:S04]  /*0ec0*/  STG.E desc[UR4][R6.64+0x20], RZ ;  /* 0x000020ff06007986 */ /* 0x000fe8000c101904 */
[----:B------:R-:W-:Y:S01]  /*0ed0*/  STG.E.64 desc[UR4][R6.64+0x28], RZ ;  /* 0x000028ff06007986 */ /* 0x000fe2000c101b04 */
[----:B------:R-:W-:Y:S05]  /*0ee0*/  EXIT ;  /* 0x000000000000794d */ /* 0x000fea0003800000 */
.L_x_8:
[----:B------:R-:W-:-:S00]  /*0ef0*/  BRA `(.L_x_8) ;  /* 0xfffffffc00fc7947 */ /* 0x000fc0000383ffff */
[----:B------:R-:W-:-:S00]  /*0f00*/  NOP ;  /* 0x0000000000007918 */ /* 0x000fc00000000000 */
[----:B------:R-:W-:-:S00]  /*0f10*/  NOP ;  /* 0x0000000000007918 */ /* 0x000fc00000000000 */
[----:B------:R-:W-:-:S00]  /*0f20*/  NOP ;  /* 0x0000000000007918 */ /* 0x000fc00000000000 */
[----:B------:R-:W-:-:S00]  /*0f30*/  NOP ;  /* 0x0000000000007918 */ /* 0x000fc00000000000 */
[----:B------:R-:W-:-:S00]  /*0f40*/  NOP ;  /* 0x0000000000007918 */ /* 0x000fc00000000000 */
[----:B------:R-:W-:-:S00]  /*0f50*/  NOP ;  /* 0x0000000000007918 */ /* 0x000fc00000000000 */
[----:B------:R-:W-:-:S00]  /*0f60*/  NOP ;  /* 0x0000000000007918 */ /* 0x000fc00000000000 */
[----:B------:R-:W-:-:S00]  /*0f70*/  NOP ;  /* 0x0000000000007918 */ /* 0x000fc00000000000 */
.L_x_9:


//--------------------- .nv.global.init           --------------------------
	.section	.nv.global.init,"aw",@progbits
	.align	4
.nv.global.init:
	.type		mrg32k3aM1SubSeq,@object
	.size		mrg32k3aM1SubSeq,(mrg32k3aM2SubSeq - mrg32k3aM1SubSeq)
mrg32k3aM1SubSeq:
        /*0000*/ 	.byte	0x0b, 0xcc, 0xee, 0x04, 0x73, 0x29, 0x8b, 0x6f, 0xf6, 0x53, 0x03, 0xf6, 0x23, 0xf6, 0xea, 0xda
        /* <DEDUP_REMOVED lines=125> */
	.type		mrg32k3aM2SubSeq,@object
	.size		mrg32k3aM2SubSeq,(mrg32k3aM1 - mrg32k3aM2SubSeq)
mrg32k3aM2SubSeq:
        /* <DEDUP_REMOVED lines=126> */
	.type		mrg32k3aM1,@object
	.size		mrg32k3aM1,(mrg32k3aM1Seq - mrg32k3aM1)
mrg32k3aM1:
        /* <DEDUP_REMOVED lines=144> */
	.type		mrg32k3aM1Seq,@object
	.size		mrg32k3aM1Seq,(mrg32k3aM2 - mrg32k3aM1Seq)
mrg32k3aM1Seq:
        /* <DEDUP_REMOVED lines=144> */
	.type		mrg32k3aM2,@object
	.size		mrg32k3aM2,(mrg32k3aM2Seq - mrg32k3aM2)
mrg32k3aM2:
        /* <DEDUP_REMOVED lines=144> */
	.type		mrg32k3aM2Seq,@object
	.size		mrg32k3aM2Seq,(precalc_xorwow_matrix - mrg32k3aM2Seq)
mrg32k3aM2Seq:
        /* <DEDUP_REMOVED lines=144> */
	.type		precalc_xorwow_matrix,@object
	.size		precalc_xorwow_matrix,(precalc_xorwow_offset_matrix - precalc_xorwow_matrix)
precalc_xorwow_matrix:
        /* <DEDUP_REMOVED lines=6400> */
	.type		precalc_xorwow_offset_matrix,@object
	.size		precalc_xorwow_offset_matrix,(.L_1 - precalc_xorwow_offset_matrix)
precalc_xorwow_offset_matrix:
        /* <DEDUP_REMOVED lines=6400> */
.L_1:


//--------------------- .nv.shared.reserved.0     --------------------------
	.section	.nv.shared.reserved.0,"aw",@nobits
	.weak		__nv_reservedSMEM_offset_0_alias
	.size		__nv_reservedSMEM_offset_0_alias, 0, 64
	.other		__nv_reservedSMEM_offset_0_alias,@"STO_CUDA_RESERVED_SHARED STV_DEFAULT"
__nv_reservedSMEM_offset_0_alias:
	.zero		0
	.zero		64


//--------------------- .nv.constant0._ZN21epigenetic_gol_kernel43_GLOBAL__N__d0b45ce7_4_k_cu_1f6024f1_13644814InitRngsKernelEP17curandStateXORWOWij --------------------------
	.section	.nv.constant0._ZN21epigenetic_gol_kernel43_GLOBAL__N__d0b45ce7_4_k_cu_1f6024f1_13644814InitRngsKernelEP17curandStateXORWOWij,"a",@progbits
	.sectionflags	@""
	.align	4
.nv.constant0._ZN21epigenetic_gol_kernel43_GLOBAL__N__d0b45ce7_4_k_cu_1f6024f1_13644814InitRngsKernelEP17curandStateXORWOWij:
	.zero		912


//--------------------- SYMBOLS --------------------------

	.type		.nv.reservedSmem.offset0,@object
	.size		.nv.reservedSmem.offset0,0x4
